	.headerflags	@"EF_CUDA_TEXMODE_UNIFIED EF_CUDA_64BIT_ADDRESS EF_CUDA_ACCELERATORS EF_CUDA_SM90 EF_CUDA_VIRTUAL_SM(EF_CUDA_SM90)"
	.elftype	@"ET_EXEC"


//--------------------- .nv.info                  --------------------------
	.section	.nv.info,"",@"SHT_CUDA_INFO"
	.align	4


	//----- nvinfo : EIATTR_REGCOUNT
	.align		4
        /*0000*/ 	.byte	0x04, 0x2f
        /*0002*/ 	.short	(.L_1 - .L_0)
	.align		4
.L_0:
        /*0004*/ 	.word	index@(triton_poi_fused__to_copy_27)
        /*0008*/ 	.word	0x0000000a


	//----- nvinfo : EIATTR_MIN_STACK_SIZE
	.align		4
.L_1:
        /*000c*/ 	.byte	0x04, 0x12
        /*000e*/ 	.short	(.L_3 - .L_2)
	.align		4
.L_2:
        /*0010*/ 	.word	index@(triton_poi_fused__to_copy_27)
        /*0014*/ 	.word	0x00000000


	//----- nvinfo : EIATTR_FRAME_SIZE
	.align		4
.L_3:
        /*0018*/ 	.byte	0x04, 0x11
        /*001a*/ 	.short	(.L_5 - .L_4)
	.align		4
.L_4:
        /*001c*/ 	.word	index@(triton_poi_fused__to_copy_27)
        /*0020*/ 	.word	0x00000000


	//----- nvinfo : EIATTR_MIN_STACK_SIZE
	.align		4
.L_5:
        /*0024*/ 	.byte	0x04, 0x12
        /*0026*/ 	.short	(.L_7 - .L_6)
	.align		4
.L_6:
        /*0028*/ 	.word	index@(triton_poi_fused__to_copy_27)
        /*002c*/ 	.word	0x00000000
.L_7:


//--------------------- .nv.info.triton_poi_fused__to_copy_27 --------------------------
	.section	.nv.info.triton_poi_fused__to_copy_27,"",@"SHT_CUDA_INFO"
	.sectionflags	@""
	.align	4


	//----- nvinfo : EIATTR_CUDA_API_VERSION
	.align		4
        /*0000*/ 	.byte	0x04, 0x37
        /*0002*/ 	.short	(.L_9 - .L_8)
.L_8:
        /*0004*/ 	.word	0x0000007c


	//----- nvinfo : EIATTR_KPARAM_INFO
	.align		4
.L_9:
        /*0008*/ 	.byte	0x04, 0x17
        /*000a*/ 	.short	(.L_11 - .L_10)
.L_10:
        /*000c*/ 	.word	0x00000000
        /*0010*/ 	.short	0x0001
        /*0012*/ 	.short	0x0008
        /*0014*/ 	.byte	0x00, 0xf0, 0x11, 0x00


	//----- nvinfo : EIATTR_KPARAM_INFO
	.align		4
.L_11:
        /*0018*/ 	.byte	0x04, 0x17
        /*001a*/ 	.short	(.L_13 - .L_12)
.L_12:
        /*001c*/ 	.word	0x00000000
        /*0020*/ 	.short	0x0000
        /*0022*/ 	.short	0x0000
        /*0024*/ 	.byte	0x00, 0xf4, 0x21, 0x00


	//----- nvinfo : EIATTR_SPARSE_MMA_MASK
	.align		4
.L_13:
        /*0028*/ 	.byte	0x03, 0x50
        /*002a*/ 	.short	0x0000


	//----- nvinfo : EIATTR_MAXREG_COUNT
	.align		4
        /*002c*/ 	.byte	0x03, 0x1b
        /*002e*/ 	.short	0x00ff


	//----- nvinfo : EIATTR_EXIT_INSTR_OFFSETS
	.align		4
        /*0030*/ 	.byte	0x04, 0x1c
        /*0032*/ 	.short	(.L_15 - .L_14)


	//   ....[0]....
.L_14:
        /*0034*/ 	.word	0x00000170


	//   ....[1]....
        /*0038*/ 	.word	0x000001a0


	//----- nvinfo : EIATTR_REQNTID
	.align		4
.L_15:
        /*003c*/ 	.byte	0x04, 0x10
        /*003e*/ 	.short	(.L_17 - .L_16)
.L_16:
        /*0040*/ 	.word	0x00000020
        /*0044*/ 	.word	0x00000001
        /*0048*/ 	.word	0x00000001


	//----- nvinfo : EIATTR_CBANK_PARAM_SIZE
	.align		4
.L_17:
        /*004c*/ 	.byte	0x03, 0x19
        /*004e*/ 	.short	0x000c


	//----- nvinfo : EIATTR_PARAM_CBANK
	.align		4
        /*0050*/ 	.byte	0x04, 0x0a
        /*0052*/ 	.short	(.L_19 - .L_18)
	.align		4
.L_18:
        /*0054*/ 	.word	index@(.nv.constant0.triton_poi_fused__to_copy_27)
        /*0058*/ 	.short	0x0210
        /*005a*/ 	.short	0x000c


	//----- nvinfo : EIATTR_SW_WAR
	.align		4
.L_19:
        /*005c*/ 	.byte	0x04, 0x36
        /*005e*/ 	.short	(.L_21 - .L_20)
.L_20:
        /*0060*/ 	.word	0x00000008
.L_21:


//--------------------- .nv.callgraph             --------------------------
	.section	.nv.callgraph,"",@"SHT_CUDA_CALLGRAPH"
	.align	4
	.sectionentsize	8
	.align		4
        /*0000*/ 	.word	0x00000000
	.align		4
        /*0004*/ 	.word	0xffffffff
	.align		4
        /*0008*/ 	.word	0x00000000
	.align		4
        /*000c*/ 	.word	0xfffffffe
	.align		4
        /*0010*/ 	.word	0x00000000
	.align		4
        /*0014*/ 	.word	0xfffffffd
	.align		4
        /*0018*/ 	.word	0x00000000
	.align		4
        /*001c*/ 	.word	0xfffffffc


//--------------------- .text.triton_poi_fused__to_copy_27 --------------------------
	.section	.text.triton_poi_fused__to_copy_27,"ax",@progbits
	.align	128
        .global         triton_poi_fused__to_copy_27
        .type           triton_poi_fused__to_copy_27,@function
        .size           triton_poi_fused__to_copy_27,(.L_x_1 - triton_poi_fused__to_copy_27)
        .other          triton_poi_fused__to_copy_27,@"STO_CUDA_ENTRY STV_DEFAULT"
triton_poi_fused__to_copy_27:
.text.triton_poi_fused__to_copy_27:
[----:B------:R-:W0:Y:S02]  /*0000*/  LDC R1, c[0x0][0x28] ;  /* 0x00000a00ff017b82 */ /* 0x000e240000000800 */
[----:B------:R-:W1:Y:S01]  /*0010*/  S2R R0, SR_TID.X ;  /* 0x0000000000007919 */ /* 0x000e620000002100 */
[----:B------:R-:W-:Y:S01]  /*0020*/  IMAD.MOV.U32 R7, RZ, RZ, 0x3f000000 ;  /* 0x3f000000ff077424 */ /* 0x000fe200078e00ff */
[----:B------:R-:W2:Y:S01]  /*0030*/  S2R R5, SR_CTAID.X ;  /* 0x0000000000057919 */ /* 0x000ea20000002500 */
[----:B-1----:R-:W-:-:S05]  /*0040*/  IMAD.SHL.U32 R0, R0, 0x2, RZ ;  /* 0x0000000200007824 */ /* 0x002fca00078e00ff */
[----:B------:R-:W-:-:S05]  /*0050*/  LOP3.LUT R0, R0, 0x3e, RZ, 0xc0, !PT ;  /* 0x0000003e00007812 */ /* 0x000fca00078ec0ff */
[----:B--2---:R-:W-:-:S05]  /*0060*/  IMAD R5, R5, 0x40, R0 ;  /* 0x0000004005057824 */ /* 0x004fca00078e0200 */
[----:B------:R-:W-:Y:S02]  /*0070*/  IADD3 R0, R5, 0x1, RZ ;  /* 0x0000000105007810 */ /* 0x000fe40007ffe0ff */
[----:B------:R-:W-:Y:S02]  /*0080*/  I2FP.F32.S32 R2, R5 ;  /* 0x0000000500027245 */ /* 0x000fe40000201400 */
[----:B------:R-:W-:Y:S02]  /*0090*/  I2FP.F32.S32 R0, R0 ;  /* 0x0000000000007245 */ /* 0x000fe40000201400 */
[----:B------:R-:W-:Y:S01]  /*00a0*/  ISETP.GE.AND P0, PT, R5, 0x40, PT ;  /* 0x000000400500780c */ /* 0x000fe20003f06270 */
[----:B------:R-:W-:Y:S02]  /*00b0*/  FADD R2, R2, 0.5 ;  /* 0x3f00000002027421 */ /* 0x000fe40000000000 */
[----:B------:R-:W-:Y:S02]  /*00c0*/  FADD R0, R0, 0.5 ;  /* 0x3f00000000007421 */ /* 0x000fe40000000000 */
[----:B------:R-:W-:-:S02]  /*00d0*/  FFMA R4, R2, R7, -0.5 ;  /* 0xbf00000002047423 */ /* 0x000fc40000000007 */
[----:B------:R-:W1:Y:S01]  /*00e0*/  LDC.64 R2, c[0x0][0x210] ;  /* 0x00008400ff027b82 */ /* 0x000e620000000a00 */
[----:B------:R-:W-:Y:S02]  /*00f0*/  FFMA R0, R0, R7, -0.5 ;  /* 0xbf00000000007423 */ /* 0x000fe40000000007 */
[----:B------:R-:W-:-:S03]  /*0100*/  FMNMX R4, RZ, R4, !PT ;  /* 0x00000004ff047209 */ /* 0x000fc60007800000 */
[----:B------:R-:W-:-:S03]  /*0110*/  FMNMX R0, RZ, R0, !PT ;  /* 0x00000000ff007209 */ /* 0x000fc60007800000 */
[----:B------:R-:W2:Y:S08]  /*0120*/  F2I.TRUNC.NTZ R4, R4 ;  /* 0x0000000400047305 */ /* 0x000eb0000020f100 */
[----:B------:R-:W3:Y:S01]  /*0130*/  F2I.TRUNC.NTZ R6, R0 ;  /* 0x0000000000067305 */ /* 0x000ee2000020f100 */
[----:B-1----:R-:W-:Y:S01]  /*0140*/  IMAD.WIDE R2, R5, 0x8, R2 ;  /* 0x0000000805027825 */ /* 0x002fe200078e0202 */
[----:B--2---:R-:W-:-:S02]  /*0150*/  SHF.R.S32.HI R5, RZ, 0x1f, R4 ;  /* 0x0000001fff057819 */ /* 0x004fc40000011404 */
[----:B---3--:R-:W-:Y:S01]  /*0160*/  SHF.R.S32.HI R7, RZ, 0x1f, R6 ;  /* 0x0000001fff077819 */ /* 0x008fe20000011406 */
[----:B------:R-:W-:Y:S06]  /*0170*/  @P0 EXIT ;  /* 0x000000000000094d */ /* 0x000fec0003800000 */
[----:B------:R-:W-:Y:S02]  /*0180*/  ULDC.64 UR4, c[0x0][0x208] ;  /* 0x0000820000047ab9 */ /* 0x000fe40000000a00 */
[----:B------:R-:W-:Y:S01]  /*0190*/  STG.E.128 desc[UR4][R2.64], R4 ;  /* 0x0000000402007986 */ /* 0x000fe2000c101d04 */
[----:B------:R-:W-:Y:S05]  /*01a0*/  EXIT ;  /* 0x000000000000794d */ /* 0x000fea0003800000 */
.L_x_0:
[----:B------:R-:W-:-:S00]  /*01b0*/  BRA `(.L_x_0) ;  /* 0xfffffffc00fc7947 */ /* 0x000fc0000383ffff */
[----:B------:R-:W-:-:S00]  /*01c0*/  NOP ;  /* 0x0000000000007918 */ /* 0x000fc00000000000 */
        /* <DEDUP_REMOVED lines=11> */
.L_x_1:


//--------------------- .nv.constant0.triton_poi_fused__to_copy_27 --------------------------
	.section	.nv.constant0.triton_poi_fused__to_copy_27,"a",@progbits
	.sectionflags	@""
	.align	4
.nv.constant0.triton_poi_fused__to_copy_27:
	.zero		540
